	.target	sm_90a

	.elftype	@"ET_EXEC"


//--------------------- .note.nv.tkinfo           --------------------------
	.section	.note.nv.tkinfo,"",@"SHT_NOTE"
	.sectionflags	@"SHF_NOTE_NV_TKINFO"
	.tkinfo
        /*0018*/ 	.word	0x00000002
        /*0030*/ 	.string	""
        /*0030*/ 	.string	"ptxas"
        /*0030*/ 	.string	"Cuda compilation tools, release 13.0, V13.0.88"
        /*0030*/ 	.string	"Build cuda_13.0.r13.0/compiler.36424714_0"
        /*0030*/ 	.string	"-v  -suppress-debug-info  -lineinfo  -arch sm_90a "



//--------------------- .note.nv.cuinfo           --------------------------
	.section	.note.nv.cuinfo,"",@"SHT_NOTE"
	.sectionflags	@"SHF_NOTE_NV_CUINFO"
        /*0018*/ 	.short	0x0002
        /*001a*/ 	.short	0x005a
        /*001c*/ 	.short	0x0082
	.zero		2


//--------------------- .nv.info                  --------------------------
	.section	.nv.info,"",@"SHT_CUDA_INFO"
	.align	4


	//----- nvinfo : EIATTR_REGCOUNT
	.align		4
        /*0000*/ 	.byte	0x04, 0x2f
        /*0002*/ 	.short	(.L_1 - .L_0)
	.align		4
.L_0:
        /*0004*/ 	.word	index@(matmul_kernel)
        /*0008*/ 	.word	0x00000040


	//----- nvinfo : EIATTR_FRAME_SIZE
	.align		4
.L_1:
        /*000c*/ 	.byte	0x04, 0x11
        /*000e*/ 	.short	(.L_3 - .L_2)
	.align		4
.L_2:
        /*0010*/ 	.word	index@(matmul_kernel)
        /*0014*/ 	.word	0x00000000


	//----- nvinfo : EIATTR_MIN_STACK_SIZE
	.align		4
.L_3:
        /*0018*/ 	.byte	0x04, 0x12
        /*001a*/ 	.short	(.L_5 - .L_4)
	.align		4
.L_4:
        /*001c*/ 	.word	index@(matmul_kernel)
        /*0020*/ 	.word	0x00000000
.L_5:


//--------------------- .nv.compat                --------------------------
	.section	.nv.compat,"",@"SHT_CUDA_COMPAT_INFO"
	.align	4
        /*0000*/ 	.byte	0x02, 0x09, 0x01, 0x00, 0x02, 0x02, 0x01, 0x00, 0x02, 0x05, 0x05, 0x00, 0x03, 0x07, 0x01, 0x01
        /*0010*/ 	.byte	0x02, 0x03, 0x00, 0x00, 0x02, 0x06, 0x01, 0x00, 0x04, 0x0b, 0x08, 0x00, 0x00, 0x00, 0x00, 0x00
        /*0020*/ 	.byte	0x00, 0x00, 0x00, 0x00


//--------------------- .nv.info.matmul_kernel    --------------------------
	.section	.nv.info.matmul_kernel,"",@"SHT_CUDA_INFO"
	.sectionflags	@""
	.align	4


	//----- nvinfo : EIATTR_CUDA_API_VERSION
	.align		4
        /*0000*/ 	.byte	0x04, 0x37
        /*0002*/ 	.short	(.L_7 - .L_6)
.L_6:
        /*0004*/ 	.word	0x00000082


	//----- nvinfo : EIATTR_KPARAM_INFO
	.align		4
.L_7:
        /*0008*/ 	.byte	0x04, 0x17
        /*000a*/ 	.short	(.L_9 - .L_8)
.L_8:
        /*000c*/ 	.word	0x00000000
        /*0010*/ 	.short	0x000d
        /*0012*/ 	.short	0x0048
        /*0014*/ 	.byte	0x00, 0xf4, 0x21, 0x00


	//----- nvinfo : EIATTR_KPARAM_INFO
	.align		4
.L_9:
        /*0018*/ 	.byte	0x04, 0x17
        /*001a*/ 	.short	(.L_11 - .L_10)
.L_10:
        /*001c*/ 	.word	0x00000000
        /*0020*/ 	.short	0x000c
        /*0022*/ 	.short	0x0040
        /*0024*/ 	.byte	0x00, 0xf4, 0x21, 0x00


	//----- nvinfo : EIATTR_KPARAM_INFO
	.align		4
.L_11:
        /*0028*/ 	.byte	0x04, 0x17
        /*002a*/ 	.short	(.L_13 - .L_12)
.L_12:
        /*002c*/ 	.word	0x00000000
        /*0030*/ 	.short	0x000b
        /*0032*/ 	.short	0x0038
        /*0034*/ 	.byte	0x00, 0xf0, 0x11, 0x00


	//----- nvinfo : EIATTR_KPARAM_INFO
	.align		4
.L_13:
        /*0038*/ 	.byte	0x04, 0x17
        /*003a*/ 	.short	(.L_15 - .L_14)
.L_14:
        /*003c*/ 	.word	0x00000000
        /*0040*/ 	.short	0x000a
        /*0042*/ 	.short	0x0034
        /*0044*/ 	.byte	0x00, 0xf0, 0x11, 0x00


	//----- nvinfo : EIATTR_KPARAM_INFO
	.align		4
.L_15:
        /*0048*/ 	.byte	0x04, 0x17
        /*004a*/ 	.short	(.L_17 - .L_16)
.L_16:
        /*004c*/ 	.word	0x00000000
        /*0050*/ 	.short	0x0009
        /*0052*/ 	.short	0x0030
        /*0054*/ 	.byte	0x00, 0xf0, 0x11, 0x00


	//----- nvinfo : EIATTR_KPARAM_INFO
	.align		4
.L_17:
        /*0058*/ 	.byte	0x04, 0x17
        /*005a*/ 	.short	(.L_19 - .L_18)
.L_18:
        /*005c*/ 	.word	0x00000000
        /*0060*/ 	.short	0x0008
        /*0062*/ 	.short	0x002c
        /*0064*/ 	.byte	0x00, 0xf0, 0x11, 0x00


	//----- nvinfo : EIATTR_KPARAM_INFO
	.align		4
.L_19:
        /*0068*/ 	.byte	0x04, 0x17
        /*006a*/ 	.short	(.L_21 - .L_20)
.L_20:
        /*006c*/ 	.word	0x00000000
        /*0070*/ 	.short	0x0007
        /*0072*/ 	.short	0x0028
        /*0074*/ 	.byte	0x00, 0xf0, 0x11, 0x00


	//----- nvinfo : EIATTR_KPARAM_INFO
	.align		4
.L_21:
        /*0078*/ 	.byte	0x04, 0x17
        /*007a*/ 	.short	(.L_23 - .L_22)
.L_22:
        /*007c*/ 	.word	0x00000000
        /*0080*/ 	.short	0x0006
        /*0082*/ 	.short	0x0024
        /*0084*/ 	.byte	0x00, 0xf0, 0x11, 0x00


	//----- nvinfo : EIATTR_KPARAM_INFO
	.align		4
.L_23:
        /*0088*/ 	.byte	0x04, 0x17
        /*008a*/ 	.short	(.L_25 - .L_24)
.L_24:
        /*008c*/ 	.word	0x00000000
        /*0090*/ 	.short	0x0005
        /*0092*/ 	.short	0x0020
        /*0094*/ 	.byte	0x00, 0xf0, 0x11, 0x00


	//----- nvinfo : EIATTR_KPARAM_INFO
	.align		4
.L_25:
        /*0098*/ 	.byte	0x04, 0x17
        /*009a*/ 	.short	(.L_27 - .L_26)
.L_26:
        /*009c*/ 	.word	0x00000000
        /*00a0*/ 	.short	0x0004
        /*00a2*/ 	.short	0x001c
        /*00a4*/ 	.byte	0x00, 0xf0, 0x11, 0x00


	//----- nvinfo : EIATTR_KPARAM_INFO
	.align		4
.L_27:
        /*00a8*/ 	.byte	0x04, 0x17
        /*00aa*/ 	.short	(.L_29 - .L_28)
.L_28:
        /*00ac*/ 	.word	0x00000000
        /*00b0*/ 	.short	0x0003
        /*00b2*/ 	.short	0x0018
        /*00b4*/ 	.byte	0x00, 0xf0, 0x11, 0x00


	//----- nvinfo : EIATTR_KPARAM_INFO
	.align		4
.L_29:
        /*00b8*/ 	.byte	0x04, 0x17
        /*00ba*/ 	.short	(.L_31 - .L_30)
.L_30:
        /*00bc*/ 	.word	0x00000000
        /*00c0*/ 	.short	0x0002
        /*00c2*/ 	.short	0x0010
        /*00c4*/ 	.byte	0x00, 0xf4, 0x21, 0x00


	//----- nvinfo : EIATTR_KPARAM_INFO
	.align		4
.L_31:
        /*00c8*/ 	.byte	0x04, 0x17
        /*00ca*/ 	.short	(.L_33 - .L_32)
.L_32:
        /*00cc*/ 	.word	0x00000000
        /*00d0*/ 	.short	0x0001
        /*00d2*/ 	.short	0x0008
        /*00d4*/ 	.byte	0x00, 0xf4, 0x21, 0x00


	//----- nvinfo : EIATTR_KPARAM_INFO
	.align		4
.L_33:
        /*00d8*/ 	.byte	0x04, 0x17
        /*00da*/ 	.short	(.L_35 - .L_34)
.L_34:
        /*00dc*/ 	.word	0x00000000
        /*00e0*/ 	.short	0x0000
        /*00e2*/ 	.short	0x0000
        /*00e4*/ 	.byte	0x00, 0xf4, 0x21, 0x00


	//----- nvinfo : EIATTR_SPARSE_MMA_MASK
	.align		4
.L_35:
        /*00e8*/ 	.byte	0x03, 0x50
        /*00ea*/ 	.short	0x0000


	//----- nvinfo : EIATTR_MAXREG_COUNT
	.align		4
        /*00ec*/ 	.byte	0x03, 0x1b
        /*00ee*/ 	.short	0x00ff


	//----- nvinfo : EIATTR_NUM_BARRIERS
	.align		4
        /*00f0*/ 	.byte	0x02, 0x4c
        /*00f2*/ 	.byte	0x01
	.zero		1


	//----- nvinfo : EIATTR_MERCURY_ISA_VERSION
	.align		4
        /*00f4*/ 	.byte	0x03, 0x5f
        /*00f6*/ 	.short	0x0101


	//----- nvinfo : EIATTR_EXIT_INSTR_OFFSETS
	.align		4
        /*00f8*/ 	.byte	0x04, 0x1c
        /*00fa*/ 	.short	(.L_37 - .L_36)


	//   ....[0]....
.L_36:
        /*00fc*/ 	.word	0x00001670


	//   ....[1]....
        /*0100*/ 	.word	0x000016c0


	//----- nvinfo : EIATTR_REQNTID
	.align		4
.L_37:
        /*0104*/ 	.byte	0x04, 0x10
        /*0106*/ 	.short	(.L_39 - .L_38)
.L_38:
        /*0108*/ 	.word	0x00000100
        /*010c*/ 	.word	0x00000001
        /*0110*/ 	.word	0x00000001


	//----- nvinfo : EIATTR_CBANK_PARAM_SIZE
	.align		4
.L_39:
        /*0114*/ 	.byte	0x03, 0x19
        /*0116*/ 	.short	0x0050


	//----- nvinfo : EIATTR_PARAM_CBANK
	.align		4
        /*0118*/ 	.byte	0x04, 0x0a
        /*011a*/ 	.short	(.L_41 - .L_40)
	.align		4
.L_40:
        /*011c*/ 	.word	index@(.nv.constant0.matmul_kernel)
        /*0120*/ 	.short	0x0210
        /*0122*/ 	.short	0x0050


	//----- nvinfo : EIATTR_SW_WAR
	.align		4
.L_41:
        /*0124*/ 	.byte	0x04, 0x36
        /*0126*/ 	.short	(.L_43 - .L_42)
.L_42:
        /*0128*/ 	.word	0x00000008
.L_43:


//--------------------- .nv.callgraph             --------------------------
	.section	.nv.callgraph,"",@"SHT_CUDA_CALLGRAPH"
	.align	4
	.sectionentsize	8
	.align		4
        /*0000*/ 	.word	0x00000000
	.align		4
        /*0004*/ 	.word	0xffffffff
	.align		4
        /*0008*/ 	.word	0x00000000
	.align		4
        /*000c*/ 	.word	0xfffffffe
	.align		4
        /*0010*/ 	.word	0x00000000
	.align		4
        /*0014*/ 	.word	0xfffffffd
	.align		4
        /*0018*/ 	.word	0x00000000
	.align		4
        /*001c*/ 	.word	0xfffffffc


//--------------------- .text.matmul_kernel       --------------------------
	.section	.text.matmul_kernel,"ax",@progbits
	.align	128
        .global         matmul_kernel
        .type           matmul_kernel,@function
        .size           matmul_kernel,(.L_x_3 - matmul_kernel)
        .other          matmul_kernel,@"STO_CUDA_ENTRY STV_DEFAULT"
matmul_kernel:
.text.matmul_kernel:
[----:B------:R-:W-:Y:S08]  /*0000*/  LDC R1, c[0x0][0x28] ;  /* 0x00000a00ff017b82 */ /* 0x000ff00000000800 */
[----:B------:R-:W0:Y:S01]  /*0010*/  LDC.64 R14, c[0x0][0x228] ;  /* 0x00008a00ff0e7b82 */ /* 0x000e220000000a00 */
[----:B------:R-:W1:Y:S01]  /*0020*/  S2R R5, SR_CTAID.X ;  /* 0x0000000000057919 */ /* 0x000e620000002500 */
[----:B------:R-:W-:Y:S01]  /*0030*/  UMOV UR4, 0x400 ;  /* 0x0000040000047882 */ /* 0x000fe20000000000 */
[----:B------:R-:W-:-:S05]  /*0040*/  ULDC.64 UR6, c[0x0][0x208] ;  /* 0x0000820000067ab9 */ /* 0x000fca0000000a00 */
[----:B------:R-:W2:Y:S08]  /*0050*/  LDC R40, c[0x0][0x230] ;  /* 0x00008c00ff287b82 */ /* 0x000eb00000000800 */
[----:B------:R-:W3:Y:S01]  /*0060*/  S2UR UR5, SR_CgaCtaId ;  /* 0x00000000000579c3 */ /* 0x000ee20000008800 */
[----:B0-----:R-:W-:-:S05]  /*0070*/  VIADD R0, R15, 0xf ;  /* 0x0000000f0f007836 */ /* 0x001fca0000000000 */
[----:B------:R-:W-:Y:S01]  /*0080*/  SHF.R.S32.HI R3, RZ, 0x1f, R0 ;  /* 0x0000001fff037819 */ /* 0x000fe20000011400 */
[----:B--2---:R-:W-:-:S03]  /*0090*/  VIADD R40, R40, 0x3f ;  /* 0x0000003f28287836 */ /* 0x004fc60000000000 */
[----:B------:R-:W-:Y:S02]  /*00a0*/  LEA.HI R3, R3, R0, RZ, 0x4 ;  /* 0x0000000003037211 */ /* 0x000fe400078f20ff */
[----:B-1----:R-:W-:Y:S02]  /*00b0*/  IABS R8, R5 ;  /* 0x0000000500087213 */ /* 0x002fe40000000000 */
[----:B------:R-:W-:Y:S01]  /*00c0*/  SHF.R.S32.HI R3, RZ, 0x4, R3 ;  /* 0x00000004ff037819 */ /* 0x000fe20000011403 */
[----:B---3--:R-:W-:-:S04]  /*00d0*/  ULEA UR4, UR5, UR4, 0x18 ;  /* 0x0000000405047291 */ /* 0x008fc8000f8ec03f */
[----:B------:R-:W-:-:S05]  /*00e0*/  IMAD.SHL.U32 R4, R3, 0x8, RZ ;  /* 0x0000000803047824 */ /* 0x000fca00078e00ff */
[-C--:B------:R-:W-:Y:S02]  /*00f0*/  IABS R7, R4.reuse ;  /* 0x0000000400077213 */ /* 0x080fe40000000000 */
[----:B------:R-:W-:Y:S02]  /*0100*/  IABS R10, R4 ;  /* 0x00000004000a7213 */ /* 0x000fe40000000000 */
[----:B------:R-:W0:Y:S08]  /*0110*/  I2F.RP R0, R7 ;  /* 0x0000000700007306 */ /* 0x000e300000209400 */
[----:B0-----:R-:W0:Y:S02]  /*0120*/  MUFU.RCP R0, R0 ;  /* 0x0000000000007308 */ /* 0x001e240000001000 */
[----:B0-----:R-:W-:-:S02]  /*0130*/  VIADD R2, R0, 0xffffffe ;  /* 0x0ffffffe00027836 */ /* 0x001fc40000000000 */
[----:B------:R-:W-:-:S04]  /*0140*/  IMAD.MOV R0, RZ, RZ, -R10 ;  /* 0x000000ffff007224 */ /* 0x000fc800078e0a0a */
[----:B------:R0:W1:Y:S02]  /*0150*/  F2I.FTZ.U32.TRUNC.NTZ R3, R2 ;  /* 0x0000000200037305 */ /* 0x000064000021f000 */
[----:B0-----:R-:W-:Y:S02]  /*0160*/  IMAD.MOV.U32 R2, RZ, RZ, RZ ;  /* 0x000000ffff027224 */ /* 0x001fe400078e00ff */
[----:B-1----:R-:W-:-:S04]  /*0170*/  IMAD.MOV R6, RZ, RZ, -R3 ;  /* 0x000000ffff067224 */ /* 0x002fc800078e0a03 */
[----:B------:R-:W-:Y:S02]  /*0180*/  IMAD R9, R6, R7, RZ ;  /* 0x0000000706097224 */ /* 0x000fe400078e02ff */
[----:B------:R-:W-:Y:S02]  /*0190*/  IMAD.MOV.U32 R6, RZ, RZ, R8 ;  /* 0x000000ffff067224 */ /* 0x000fe400078e0008 */
[----:B------:R-:W-:-:S06]  /*01a0*/  IMAD.HI.U32 R3, R3, R9, R2 ;  /* 0x0000000903037227 */ /* 0x000fcc00078e0002 */
[----:B------:R-:W-:-:S04]  /*01b0*/  IMAD.HI.U32 R3, R3, R6, RZ ;  /* 0x0000000603037227 */ /* 0x000fc800078e00ff */
[----:B------:R-:W-:-:S05]  /*01c0*/  IMAD R0, R3, R0, R6 ;  /* 0x0000000003007224 */ /* 0x000fca00078e0206 */
[----:B------:R-:W-:-:S13]  /*01d0*/  ISETP.GT.U32.AND P1, PT, R7, R0, PT ;  /* 0x000000000700720c */ /* 0x000fda0003f24070 */
[----:B------:R-:W-:Y:S02]  /*01e0*/  @!P1 IMAD.IADD R0, R0, 0x1, -R7 ;  /* 0x0000000100009824 */ /* 0x000fe400078e0a07 */
[----:B------:R-:W-:Y:S01]  /*01f0*/  @!P1 VIADD R3, R3, 0x1 ;  /* 0x0000000103039836 */ /* 0x000fe20000000000 */
[----:B------:R-:W-:Y:S02]  /*0200*/  ISETP.NE.AND P1, PT, R4, RZ, PT ;  /* 0x000000ff0400720c */ /* 0x000fe40003f25270 */
[----:B------:R-:W-:Y:S02]  /*0210*/  ISETP.GE.U32.AND P0, PT, R0, R7, PT ;  /* 0x000000070000720c */ /* 0x000fe40003f06070 */
[----:B------:R-:W-:-:S04]  /*0220*/  LOP3.LUT R0, R5, R4, RZ, 0x3c, !PT ;  /* 0x0000000405007212 */ /* 0x000fc800078e3cff */
[----:B------:R-:W-:Y:S01]  /*0230*/  ISETP.GE.AND P2, PT, R0, RZ, PT ;  /* 0x000000ff0000720c */ /* 0x000fe20003f46270 */
[----:B------:R-:W-:-:S06]  /*0240*/  VIADD R0, R14, 0x1f ;  /* 0x0000001f0e007836 */ /* 0x000fcc0000000000 */
[----:B------:R-:W-:-:S04]  /*0250*/  @P0 VIADD R3, R3, 0x1 ;  /* 0x0000000103030836 */ /* 0x000fc80000000000 */
[----:B------:R-:W-:Y:S01]  /*0260*/  IMAD.MOV.U32 R2, RZ, RZ, R3 ;  /* 0x000000ffff027224 */ /* 0x000fe200078e0003 */
[----:B------:R-:W-:-:S03]  /*0270*/  SHF.R.S32.HI R3, RZ, 0x1f, R0 ;  /* 0x0000001fff037819 */ /* 0x000fc60000011400 */
[----:B------:R-:W-:Y:S01]  /*0280*/  @!P2 IMAD.MOV R2, RZ, RZ, -R2 ;  /* 0x000000ffff02a224 */ /* 0x000fe200078e0a02 */
[----:B------:R-:W-:Y:S02]  /*0290*/  @!P1 LOP3.LUT R2, RZ, R4, RZ, 0x33, !PT ;  /* 0x00000004ff029212 */ /* 0x000fe400078e33ff */
[----:B------:R-:W-:-:S03]  /*02a0*/  LEA.HI R3, R3, R0, RZ, 0x5 ;  /* 0x0000000003037211 */ /* 0x000fc600078f28ff */
[----:B------:R-:W-:Y:S02]  /*02b0*/  IMAD.SHL.U32 R6, R2, 0x8, RZ ;  /* 0x0000000802067824 */ /* 0x000fe400078e00ff */
[----:B------:R-:W-:-:S03]  /*02c0*/  IMAD.MOV R2, RZ, RZ, -R2 ;  /* 0x000000ffff027224 */ /* 0x000fc600078e0a02 */
[----:B------:R-:W-:Y:S01]  /*02d0*/  LEA.HI.SX32 R3, R3, -R6, 0x1b ;  /* 0x8000000603037211 */ /* 0x000fe200078fdaff */
[----:B------:R-:W-:-:S03]  /*02e0*/  IMAD R4, R4, R2, R5 ;  /* 0x0000000204047224 */ /* 0x000fc600078e0205 */
[----:B------:R-:W-:Y:S02]  /*02f0*/  VIMNMX R11, R3, 0x8, PT ;  /* 0x00000008030b7848 */ /* 0x000fe40003fe0100 */
[----:B------:R-:W-:Y:S02]  /*0300*/  IABS R9, R4 ;  /* 0x0000000400097213 */ /* 0x000fe40000000000 */
[----:B------:R-:W-:-:S04]  /*0310*/  IABS R7, R11 ;  /* 0x0000000b00077213 */ /* 0x000fc80000000000 */
[----:B------:R-:W0:Y:S08]  /*0320*/  I2F.RP R0, R7 ;  /* 0x0000000700007306 */ /* 0x000e300000209400 */
[----:B0-----:R-:W0:Y:S02]  /*0330*/  MUFU.RCP R0, R0 ;  /* 0x0000000000007308 */ /* 0x001e240000001000 */
[----:B0-----:R-:W-:-:S06]  /*0340*/  VIADD R3, R0, 0xffffffe ;  /* 0x0ffffffe00037836 */ /* 0x001fcc0000000000 */
[----:B------:R-:W0:Y:S02]  /*0350*/  F2I.FTZ.U32.TRUNC.NTZ R3, R3 ;  /* 0x0000000300037305 */ /* 0x000e24000021f000 */
[----:B0-----:R-:W-:-:S04]  /*0360*/  IMAD.MOV R8, RZ, RZ, -R3 ;  /* 0x000000ffff087224 */ /* 0x001fc800078e0a03 */
[----:B------:R-:W-:Y:S01]  /*0370*/  IMAD.MOV.U32 R2, RZ, RZ, R8 ;  /* 0x000000ffff027224 */ /* 0x000fe200078e0008 */
[----:B------:R-:W-:-:S03]  /*0380*/  IABS R8, R11 ;  /* 0x0000000b00087213 */ /* 0x000fc60000000000 */
[----:B------:R-:W-:Y:S02]  /*0390*/  IMAD R5, R2, R7, RZ ;  /* 0x0000000702057224 */ /* 0x000fe400078e02ff */
[----:B------:R-:W-:Y:S02]  /*03a0*/  IMAD.MOV.U32 R2, RZ, RZ, RZ ;  /* 0x000000ffff027224 */ /* 0x000fe400078e00ff */
[----:B------:R-:W-:Y:S02]  /*03b0*/  IMAD.MOV R0, RZ, RZ, -R8 ;  /* 0x000000ffff007224 */ /* 0x000fe400078e0a08 */
[----:B------:R-:W-:Y:S01]  /*03c0*/  IMAD.HI.U32 R2, R3, R5, R2 ;  /* 0x0000000503027227 */ /* 0x000fe200078e0002 */
[----:B------:R-:W0:Y:S05]  /*03d0*/  S2R R8, SR_TID.X ;  /* 0x0000000000087919 */ /* 0x000e2a0000002100 */
[----:B------:R-:W-:-:S04]  /*03e0*/  IMAD.HI.U32 R2, R2, R9, RZ ;  /* 0x0000000902027227 */ /* 0x000fc800078e00ff */
[----:B------:R-:W-:-:S05]  /*03f0*/  IMAD R0, R2, R0, R9 ;  /* 0x0000000002007224 */ /* 0x000fca00078e0209 */
[----:B------:R-:W-:-:S13]  /*0400*/  ISETP.GT.U32.AND P1, PT, R7, R0, PT ;  /* 0x000000000700720c */ /* 0x000fda0003f24070 */
[----:B------:R-:W-:Y:S02]  /*0410*/  @!P1 IMAD.IADD R0, R0, 0x1, -R7 ;  /* 0x0000000100009824 */ /* 0x000fe400078e0a07 */
[----:B------:R-:W-:Y:S01]  /*0420*/  @!P1 VIADD R2, R2, 0x1 ;  /* 0x0000000102029836 */ /* 0x000fe20000000000 */
[----:B------:R-:W-:Y:S02]  /*0430*/  ISETP.NE.AND P1, PT, R11, RZ, PT ;  /* 0x000000ff0b00720c */ /* 0x000fe40003f25270 */
[----:B------:R-:W-:Y:S02]  /*0440*/  ISETP.GE.U32.AND P0, PT, R0, R7, PT ;  /* 0x000000070000720c */ /* 0x000fe40003f06070 */
[----:B------:R-:W-:Y:S02]  /*0450*/  LOP3.LUT R0, R4, R11, RZ, 0x3c, !PT ;  /* 0x0000000b04007212 */ /* 0x000fe400078e3cff */
[----:B0-----:R-:W-:Y:S02]  /*0460*/  LOP3.LUT R7, R8, 0x1f, RZ, 0xc0, !PT ;  /* 0x0000001f08077812 */ /* 0x001fe400078ec0ff */
[----:B------:R-:W-:-:S02]  /*0470*/  ISETP.GE.AND P2, PT, R0, RZ, PT ;  /* 0x000000ff0000720c */ /* 0x000fc40003f46270 */
[----:B------:R-:W-:-:S04]  /*0480*/  SHF.R.U32.HI R46, RZ, 0x5, R8 ;  /* 0x00000005ff2e7819 */ /* 0x000fc80000011608 */
[----:B------:R-:W-:Y:S01]  /*0490*/  SGXT.U32 R46, R46, 0x3 ;  /* 0x000000032e2e781a */ /* 0x000fe20000000000 */
[----:B------:R-:W-:Y:S01]  /*04a0*/  @P0 VIADD R2, R2, 0x1 ;  /* 0x0000000102020836 */ /* 0x000fe20000000000 */
[----:B------:R-:W-:-:S03]  /*04b0*/  ISETP.GT.AND P0, PT, R40, 0x3f, PT ;  /* 0x0000003f2800780c */ /* 0x000fc60003f04270 */
[----:B------:R-:W-:Y:S01]  /*04c0*/  IMAD.MOV.U32 R5, RZ, RZ, R2 ;  /* 0x000000ffff057224 */ /* 0x000fe200078e0002 */
[----:B------:R-:W-:-:S03]  /*04d0*/  LOP3.LUT R2, R8, 0xc0, RZ, 0xc0, !PT ;  /* 0x000000c008027812 */ /* 0x000fc600078ec0ff */
[----:B------:R-:W-:Y:S01]  /*04e0*/  @!P2 IMAD.MOV R5, RZ, RZ, -R5 ;  /* 0x000000ffff05a224 */ /* 0x000fe200078e0a05 */
[----:B------:R-:W-:-:S05]  /*04f0*/  @!P1 LOP3.LUT R5, RZ, R11, RZ, 0x33, !PT ;  /* 0x0000000bff059212 */ /* 0x000fca00078e33ff */
[----:B------:R-:W-:Y:S02]  /*0500*/  IMAD.MOV R0, RZ, RZ, -R5 ;  /* 0x000000ffff007224 */ /* 0x000fe400078e0a05 */
[----:B------:R-:W-:Y:S02]  /*0510*/  @!P0 IMAD.MOV.U32 R12, RZ, RZ, RZ ;  /* 0x000000ffff0c8224 */ /* 0x000fe400078e00ff */
[----:B------:R-:W-:Y:S02]  /*0520*/  IMAD R0, R11, R0, R4 ;  /* 0x000000000b007224 */ /* 0x000fe400078e0204 */
[----:B------:R-:W-:Y:S02]  /*0530*/  IMAD.SHL.U32 R5, R5, 0x10, RZ ;  /* 0x0000001005057824 */ /* 0x000fe400078e00ff */
[----:B------:R-:W-:Y:S02]  /*0540*/  IMAD.IADD R0, R6, 0x1, R0 ;  /* 0x0000000106007824 */ /* 0x000fe400078e0200 */
[----:B------:R-:W-:-:S02]  /*0550*/  @!P0 IMAD.SHL.U32 R6, R8, 0x20, RZ ;  /* 0x0000002008068824 */ /* 0x000fc400078e00ff */
[----:B------:R-:W-:Y:S02]  /*0560*/  IMAD R7, R0, 0x20, R7 ;  /* 0x0000002000077824 */ /* 0x000fe400078e0207 */
[----:B------:R-:W-:Y:S01]  /*0570*/  @!P0 IMAD.MOV.U32 R0, RZ, RZ, RZ ;  /* 0x000000ffff008224 */ /* 0x000fe200078e00ff */
[----:B------:R-:W-:Y:S06]  /*0580*/  @!P0 BRA `(.L_x_0) ;  /* 0x0000000c00888947 */ /* 0x000fec0003800000 */
[----:B------:R-:W-:Y:S01]  /*0590*/  IABS R3, R14 ;  /* 0x0000000e00037213 */ /* 0x000fe20000000000 */
[----:B------:R-:W0:Y:S01]  /*05a0*/  LDC R31, c[0x0][0x238] ;  /* 0x00008e00ff1f7b82 */ /* 0x000e220000000800 */
[----:B------:R-:W-:Y:S01]  /*05b0*/  IABS R0, R15 ;  /* 0x0000000f00007213 */ /* 0x000fe20000000000 */
[----:B------:R-:W-:Y:S01]  /*05c0*/  ULDC UR5, c[0x0][0x234] ;  /* 0x00008d0000057ab9 */ /* 0x000fe20000000800 */
[----:B------:R-:W1:Y:S01]  /*05d0*/  I2F.RP R6, R3 ;  /* 0x0000000300067306 */ /* 0x000e620000209400 */
[----:B------:R-:W-:Y:S01]  /*05e0*/  LEA.HI R17, R2, R5, RZ, 0x1a ;  /* 0x0000000502117211 */ /* 0x000fe200078fd0ff */
[----:B------:R-:W-:Y:S01]  /*05f0*/  ULDC.64 UR10, c[0x0][0x210] ;  /* 0x00008400000a7ab9 */ /* 0x000fe20000000a00 */
[C---:B------:R-:W-:Y:S01]  /*0600*/  LOP3.LUT R41, R8.reuse, 0x3f, RZ, 0xc0, !PT ;  /* 0x0000003f08297812 */ /* 0x040fe200078ec0ff */
[----:B------:R-:W-:Y:S01]  /*0610*/  ULDC.64 UR8, c[0x0][0x218] ;  /* 0x0000860000087ab9 */ /* 0x000fe20000000a00 */
[----:B------:R-:W-:Y:S01]  /*0620*/  IABS R21, R17 ;  /* 0x0000001100157213 */ /* 0x000fe20000000000 */
[C---:B------:R-:W-:Y:S01]  /*0630*/  VIADD R20, R17.reuse, 0x8 ;  /* 0x0000000811147836 */ /* 0x040fe20000000000 */
[C---:B------:R-:W-:Y:S01]  /*0640*/  ISETP.GE.AND P2, PT, R17.reuse, RZ, PT ;  /* 0x000000ff1100720c */ /* 0x040fe20003f46270 */
[----:B------:R-:W2:Y:S01]  /*0650*/  I2F.RP R4, R0 ;  /* 0x0000000000047306 */ /* 0x000ea20000209400 */
[----:B------:R-:W-:Y:S01]  /*0660*/  VIADD R22, R17, 0x4 ;  /* 0x0000000411167836 */ /* 0x000fe20000000000 */
[----:B------:R-:W-:-:S02]  /*0670*/  LEA.HI R38, R8, 0x18, RZ, 0x1b ;  /* 0x0000001808267811 */ /* 0x000fc400078fd8ff */
[C---:B------:R-:W-:Y:S02]  /*0680*/  LOP3.LUT R44, R46.reuse, 0x28, RZ, 0xfc, !PT ;  /* 0x000000282e2c7812 */ /* 0x040fe400078efcff */
[----:B------:R-:W-:Y:S02]  /*0690*/  LOP3.LUT R43, R46, 0x30, RZ, 0xfc, !PT ;  /* 0x000000302e2b7812 */ /* 0x000fe400078efcff */
[----:B-1----:R-:W1:Y:S01]  /*06a0*/  MUFU.RCP R6, R6 ;  /* 0x0000000600067308 */ /* 0x002e620000001000 */
[----:B------:R-:W-:Y:S02]  /*06b0*/  LEA.HI R42, R8, 0x38, RZ, 0x1b ;  /* 0x00000038082a7811 */ /* 0x000fe400078fd8ff */
[----:B------:R-:W-:Y:S01]  /*06c0*/  LOP3.LUT R45, R46, 0x20, RZ, 0xfc, !PT ;  /* 0x000000202e2d7812 */ /* 0x000fe200078efcff */
[-C--:B0-----:R-:W-:Y:S02]  /*06d0*/  IMAD R38, R38, R31.reuse, RZ ;  /* 0x0000001f26267224 */ /* 0x081fe400078e02ff */
[----:B------:R-:W-:-:S02]  /*06e0*/  IMAD R39, R42, R31, RZ ;  /* 0x0000001f2a277224 */ /* 0x000fc400078e02ff */
[----:B--2---:R-:W0:Y:S01]  /*06f0*/  MUFU.RCP R4, R4 ;  /* 0x0000000400047308 */ /* 0x004e220000001000 */
[-C--:B------:R-:W-:Y:S02]  /*0700*/  IMAD R28, R46, R31.reuse, RZ ;  /* 0x0000001f2e1c7224 */ /* 0x080fe400078e02ff */
[-C--:B------:R-:W-:Y:S02]  /*0710*/  IMAD R29, R43, R31.reuse, RZ ;  /* 0x0000001f2b1d7224 */ /* 0x080fe400078e02ff */
[----:B------:R-:W-:Y:S02]  /*0720*/  IMAD R30, R44, R31, RZ ;  /* 0x0000001f2c1e7224 */ /* 0x000fe400078e02ff */
[----:B-1----:R-:W-:-:S04]  /*0730*/  VIADD R12, R6, 0xffffffe ;  /* 0x0ffffffe060c7836 */ /* 0x002fc80000000000 */
[----:B------:R1:W2:Y:S01]  /*0740*/  F2I.FTZ.U32.TRUNC.NTZ R13, R12 ;  /* 0x0000000c000d7305 */ /* 0x0002a2000021f000 */
[----:B0-----:R-:W-:Y:S02]  /*0750*/  VIADD R10, R4, 0xffffffe ;  /* 0x0ffffffe040a7836 */ /* 0x001fe40000000000 */
[----:B------:R-:W-:Y:S01]  /*0760*/  VIADD R4, R17, 0xc ;  /* 0x0000000c11047836 */ /* 0x000fe20000000000 */
[----:B------:R-:W-:-:S04]  /*0770*/  SHF.R.U32.HI R17, RZ, 0x1, R8 ;  /* 0x00000001ff117819 */ /* 0x000fc80000011608 */
[----:B------:R0:W3:Y:S01]  /*0780*/  F2I.FTZ.U32.TRUNC.NTZ R11, R10 ;  /* 0x0000000a000b7305 */ /* 0x0000e2000021f000 */
[----:B-1----:R-:W-:Y:S01]  /*0790*/  IMAD.MOV.U32 R12, RZ, RZ, RZ ;  /* 0x000000ffff0c7224 */ /* 0x002fe200078e00ff */
[----:B------:R-:W-:Y:S01]  /*07a0*/  IABS R6, R4 ;  /* 0x0000000400067213 */ /* 0x000fe20000000000 */
[----:B--2---:R-:W-:Y:S02]  /*07b0*/  IMAD.MOV R16, RZ, RZ, -R13 ;  /* 0x000000ffff107224 */ /* 0x004fe400078e0a0d */
[----:B0-----:R-:W-:Y:S02]  /*07c0*/  IMAD.MOV.U32 R10, RZ, RZ, RZ ;  /* 0x000000ffff0a7224 */ /* 0x001fe400078e00ff */
[----:B------:R-:W-:Y:S01]  /*07d0*/  IMAD R9, R16, R3, RZ ;  /* 0x0000000310097224 */ /* 0x000fe200078e02ff */
[----:B------:R-:W-:Y:S01]  /*07e0*/  IABS R16, R7 ;  /* 0x0000000700107213 */ /* 0x000fe20000000000 */
[----:B---3--:R-:W-:Y:S02]  /*07f0*/  IMAD.MOV R19, RZ, RZ, -R11 ;  /* 0x000000ffff137224 */ /* 0x008fe400078e0a0b */
[----:B------:R-:W-:Y:S01]  /*0800*/  IMAD.HI.U32 R12, R13, R9, R12 ;  /* 0x000000090d0c7227 */ /* 0x000fe200078e000c */
[----:B------:R-:W-:-:S03]  /*0810*/  IABS R13, R20 ;  /* 0x00000014000d7213 */ /* 0x000fc60000000000 */
[----:B------:R-:W-:Y:S01]  /*0820*/  IMAD R9, R19, R0, RZ ;  /* 0x0000000013097224 */ /* 0x000fe200078e02ff */
[----:B------:R-:W-:Y:S01]  /*0830*/  IABS R19, R22 ;  /* 0x0000001600137213 */ /* 0x000fe20000000000 */
[----:B------:R-:W-:-:S04]  /*0840*/  IMAD.HI.U32 R12, R12, R16, RZ ;  /* 0x000000100c0c7227 */ /* 0x000fc800078e00ff */
[----:B------:R-:W-:Y:S01]  /*0850*/  IMAD.HI.U32 R10, R11, R9, R10 ;  /* 0x000000090b0a7227 */ /* 0x000fe200078e000a */
[----:B------:R-:W-:-:S03]  /*0860*/  SHF.R.S32.HI R9, RZ, 0x1f, R40 ;  /* 0x0000001fff097819 */ /* 0x000fc60000011428 */
[----:B------:R-:W-:Y:S01]  /*0870*/  IMAD.MOV.U32 R11, RZ, RZ, R6 ;  /* 0x000000ffff0b7224 */ /* 0x000fe200078e0006 */
[----:B------:R-:W-:Y:S01]  /*0880*/  LEA.HI R40, R9, R40, RZ, 0x6 ;  /* 0x0000002809287211 */ /* 0x000fe200078f30ff */
[----:B------:R-:W-:Y:S02]  /*0890*/  IMAD.MOV R12, RZ, RZ, -R12 ;  /* 0x000000ffff0c7224 */ /* 0x000fe400078e0a0c */
[----:B------:R-:W-:Y:S01]  /*08a0*/  IMAD.HI.U32 R6, R10, R11, RZ ;  /* 0x0000000b0a067227 */ /* 0x000fe200078e00ff */
[----:B------:R-:W-:-:S03]  /*08b0*/  SHF.R.S32.HI R40, RZ, 0x6, R40 ;  /* 0x00000006ff287819 */ /* 0x000fc60000011428 */
[----:B------:R-:W-:Y:S02]  /*08c0*/  IMAD.MOV R6, RZ, RZ, -R6 ;  /* 0x000000ffff067224 */ /* 0x000fe400078e0a06 */
[C---:B------:R-:W-:Y:S02]  /*08d0*/  IMAD R12, R3.reuse, R12, R16 ;  /* 0x0000000c030c7224 */ /* 0x040fe400078e0210 */
[----:B------:R-:W-:Y:S02]  /*08e0*/  IMAD R11, R0, R6, R11 ;  /* 0x00000006000b7224 */ /* 0x000fe400078e020b */
[----:B------:R-:W-:Y:S01]  /*08f0*/  IMAD.HI.U32 R6, R10, R13, RZ ;  /* 0x0000000d0a067227 */ /* 0x000fe200078e00ff */
[----:B------:R-:W-:Y:S02]  /*0900*/  ISETP.GT.U32.AND P1, PT, R3, R12, PT ;  /* 0x0000000c0300720c */ /* 0x000fe40003f24070 */
[----:B------:R-:W-:Y:S01]  /*0910*/  ISETP.GT.U32.AND P0, PT, R0, R11, PT ;  /* 0x0000000b0000720c */ /* 0x000fe20003f04070 */
[----:B------:R-:W-:-:S02]  /*0920*/  IMAD.MOV R6, RZ, RZ, -R6 ;  /* 0x000000ffff067224 */ /* 0x000fc400078e0a06 */
[----:B------:R-:W-:Y:S02]  /*0930*/  IMAD.SHL.U32 R16, R8, 0x2, RZ ;  /* 0x0000000208107824 */ /* 0x000fe400078e00ff */
[----:B------:R-:W-:Y:S02]  /*0940*/  IMAD R9, R0, R6, R13 ;  /* 0x0000000600097224 */ /* 0x000fe400078e020d */
[----:B------:R-:W-:-:S03]  /*0950*/  IMAD.HI.U32 R6, R10, R19, RZ ;  /* 0x000000130a067227 */ /* 0x000fc600078e00ff */
[----:B------:R-:W-:Y:S01]  /*0960*/  ISETP.GT.U32.AND P5, PT, R0, R9, PT ;  /* 0x000000090000720c */ /* 0x000fe20003fa4070 */
[----:B------:R-:W-:Y:S01]  /*0970*/  @!P1 IMAD.IADD R12, R12, 0x1, -R3 ;  /* 0x000000010c0c9824 */ /* 0x000fe200078e0a03 */
[----:B------:R-:W-:Y:S01]  /*0980*/  ISETP.GE.AND P1, PT, R20, RZ, PT ;  /* 0x000000ff1400720c */ /* 0x000fe20003f26270 */
[----:B------:R-:W-:Y:S01]  /*0990*/  @!P0 IMAD.IADD R11, R11, 0x1, -R0 ;  /* 0x000000010b0b8824 */ /* 0x000fe200078e0a00 */
[----:B------:R-:W-:Y:S01]  /*09a0*/  ISETP.GE.AND P0, PT, R4, RZ, PT ;  /* 0x000000ff0400720c */ /* 0x000fe20003f06270 */
[----:B------:R-:W-:Y:S01]  /*09b0*/  IMAD.MOV R13, RZ, RZ, -R6 ;  /* 0x000000ffff0d7224 */ /* 0x000fe200078e0a06 */
[----:B------:R-:W-:Y:S01]  /*09c0*/  ISETP.GT.U32.AND P3, PT, R3, R12, PT ;  /* 0x0000000c0300720c */ /* 0x000fe20003f64070 */
[----:B------:R-:W-:Y:S01]  /*09d0*/  IMAD.HI.U32 R10, R10, R21, RZ ;  /* 0x000000150a0a7227 */ /* 0x000fe200078e00ff */
[----:B------:R-:W-:Y:S02]  /*09e0*/  ISETP.GT.U32.AND P4, PT, R0, R11, PT ;  /* 0x0000000b0000720c */ /* 0x000fe40003f84070 */
[----:B------:R-:W-:Y:S01]  /*09f0*/  LOP3.LUT R6, R16, 0x10, RZ, 0xc0, !PT ;  /* 0x0000001010067812 */ /* 0x000fe200078ec0ff */
[----:B------:R-:W-:-:S02]  /*0a00*/  IMAD R13, R0, R13, R19 ;  /* 0x0000000d000d7224 */ /* 0x000fc400078e0213 */
[----:B------:R-:W-:Y:S01]  /*0a10*/  IMAD.MOV R18, RZ, RZ, -R10 ;  /* 0x000000ffff127224 */ /* 0x000fe200078e0a0a */
[----:B------:R-:W-:Y:S01]  /*0a20*/  LOP3.LUT R10, R6, 0x20, R17, 0xf8, !PT ;  /* 0x00000020060a7812 */ /* 0x000fe200078ef811 */
[--C-:B------:R-:W-:Y:S01]  /*0a30*/  @!P5 IMAD.IADD R9, R9, 0x1, -R0.reuse ;  /* 0x000000010909d824 */ /* 0x100fe200078e0a00 */
[C---:B------:R-:W-:Y:S01]  /*0a40*/  ISETP.GT.U32.AND P6, PT, R0.reuse, R13, PT ;  /* 0x0000000d0000720c */ /* 0x040fe20003fc4070 */
[----:B------:R-:W-:Y:S01]  /*0a50*/  IMAD R17, R0, R18, R21 ;  /* 0x0000001200117224 */ /* 0x000fe200078e0215 */
[----:B------:R-:W-:Y:S01]  /*0a60*/  ISETP.NE.AND P5, PT, R14, RZ, PT ;  /* 0x000000ff0e00720c */ /* 0x000fe20003fa5270 */
[----:B------:R-:W-:Y:S01]  /*0a70*/  @!P3 IMAD.IADD R12, R12, 0x1, -R3 ;  /* 0x000000010c0cb824 */ /* 0x000fe200078e0a03 */
[----:B------:R-:W-:Y:S01]  /*0a80*/  ISETP.GE.AND P3, PT, R7, RZ, PT ;  /* 0x000000ff0700720c */ /* 0x000fe20003f66270 */
[----:B------:R-:W-:Y:S01]  /*0a90*/  @!P4 IMAD.IADD R11, R11, 0x1, -R0 ;  /* 0x000000010b0bc824 */ /* 0x000fe200078e0a00 */
[----:B------:R-:W-:Y:S01]  /*0aa0*/  ISETP.GT.U32.AND P4, PT, R0, R17, PT ;  /* 0x000000110000720c */ /* 0x000fe20003f84070 */
[----:B------:R-:W0:Y:S01]  /*0ab0*/  LDC R18, c[0x0][0x23c] ;  /* 0x00008f00ff127b82 */ /* 0x000e220000000800 */
[C---:B------:R-:W-:Y:S01]  /*0ac0*/  IMAD.SHL.U32 R4, R8.reuse, 0x8, RZ ;  /* 0x0000000808047824 */ /* 0x040fe200078e00ff */
[----:B------:R-:W-:Y:S01]  /*0ad0*/  SHF.R.U32.HI R3, RZ, 0x2, R2 ;  /* 0x00000002ff037819 */ /* 0x000fe20000011602 */
[C---:B------:R-:W-:Y:S01]  /*0ae0*/  IMAD.SHL.U32 R6, R8.reuse, 0x20, RZ ;  /* 0x0000002008067824 */ /* 0x040fe200078e00ff */
[----:B------:R-:W-:Y:S01]  /*0af0*/  LOP3.LUT R2, R8, 0x7, RZ, 0xc0, !PT ;  /* 0x0000000708027812 */ /* 0x000fe200078ec0ff */
[----:B------:R-:W-:Y:S01]  /*0b00*/  @!P0 IMAD.MOV R11, RZ, RZ, -R11 ;  /* 0x000000ffff0b8224 */ /* 0x000fe200078e0a0b */
[----:B------:R-:W-:Y:S01]  /*0b10*/  LOP3.LUT R19, R4, 0x30, RZ, 0xc0, !PT ;  /* 0x0000003004137812 */ /* 0x000fe200078ec0ff */
[----:B------:R-:W-:Y:S01]  /*0b20*/  @!P6 IMAD.IADD R13, R13, 0x1, -R0 ;  /* 0x000000010d0de824 */ /* 0x000fe200078e0a00 */
[----:B------:R-:W-:Y:S01]  /*0b30*/  ISETP.GT.U32.AND P6, PT, R0, R9, PT ;  /* 0x000000090000720c */ /* 0x000fe20003fc4070 */
[----:B------:R-:W-:Y:S01]  /*0b40*/  IMAD.SHL.U32 R21, R2, 0x10, RZ ;  /* 0x0000001002157824 */ /* 0x000fe200078e00ff */
[----:B------:R-:W-:Y:S01]  /*0b50*/  LOP3.LUT R23, R6, 0x400, RZ, 0xc0, !PT ;  /* 0x0000040006177812 */ /* 0x000fe200078ec0ff */
[----:B------:R-:W-:Y:S01]  /*0b60*/  @!P3 IMAD.MOV R12, RZ, RZ, -R12 ;  /* 0x000000ffff0cb224 */ /* 0x000fe200078e0a0c */
[----:B------:R-:W-:Y:S01]  /*0b70*/  @!P5 LOP3.LUT R12, RZ, R14, RZ, 0x33, !PT ;  /* 0x0000000eff0cd212 */ /* 0x000fe200078e33ff */
[----:B------:R-:W-:Y:S01]  /*0b80*/  @!P4 IMAD.IADD R17, R17, 0x1, -R0 ;  /* 0x000000011111c824 */ /* 0x000fe200078e0a00 */
[----:B------:R-:W-:Y:S01]  /*0b90*/  ISETP.GT.U32.AND P4, PT, R0, R13, PT ;  /* 0x0000000d0000720c */ /* 0x000fe20003f84070 */
[----:B------:R-:W-:Y:S01]  /*0ba0*/  IMAD R19, R2, 0x40, R19 ;  /* 0x0000004002137824 */ /* 0x000fe200078e0213 */
[--C-:B------:R-:W-:Y:S01]  /*0bb0*/  LOP3.LUT R4, R3, 0x1fe, R16.reuse, 0x78, !PT ;  /* 0x000001fe03047812 */ /* 0x100fe200078e7810 */
[----:B------:R-:W-:Y:S01]  /*0bc0*/  IMAD R12, R12, UR5, RZ ;  /* 0x000000050c0c7c24 */ /* 0x000fe2000f8e02ff */
[----:B------:R-:W-:Y:S01]  /*0bd0*/  ISETP.GT.U32.AND P3, PT, R0, R17, PT ;  /* 0x000000110000720c */ /* 0x000fe20003f64070 */
[----:B------:R-:W-:Y:S01]  /*0be0*/  IMAD R3, R2, 0x80, R23 ;  /* 0x0000008002037824 */ /* 0x000fe200078e0217 */
[----:B------:R-:W-:Y:S01]  /*0bf0*/  LOP3.LUT R16, R21, 0x30, R16, 0x78, !PT ;  /* 0x0000003015107812 */ /* 0x000fe200078e7810 */
[--C-:B------:R-:W-:Y:S01]  /*0c00*/  @!P6 IMAD.IADD R9, R9, 0x1, -R0.reuse ;  /* 0x000000010909e824 */ /* 0x100fe200078e0a00 */
[----:B------:R-:W-:Y:S01]  /*0c10*/  ISETP.GE.AND P6, PT, R22, RZ, PT ;  /* 0x000000ff1600720c */ /* 0x000fe20003fc6270 */
[----:B------:R-:W-:Y:S01]  /*0c20*/  ULDC UR5, c[0x0][0x240] ;  /* 0x0000900000057ab9 */ /* 0x000fe20000000800 */
[----:B0-----:R-:W-:Y:S01]  /*0c30*/  IMAD R51, R41, R18, RZ ;  /* 0x0000001229337224 */ /* 0x001fe200078e02ff */
[----:B------:R-:W-:Y:S01]  /*0c40*/  LOP3.LUT R19, R19, R10, RZ, 0x3c, !PT ;  /* 0x0000000a13137212 */ /* 0x000fe200078e3cff */
[----:B------:R-:W-:Y:S01]  /*0c50*/  @!P1 IMAD.MOV R9, RZ, RZ, -R9 ;  /* 0x000000ffff099224 */ /* 0x000fe200078e0a09 */
[----:B------:R-:W-:Y:S01]  /*0c60*/  LOP3.LUT R10, R46, 0x8, RZ, 0xfc, !PT ;  /* 0x000000082e0a7812 */ /* 0x000fe200078efcff */
[----:B------:R-:W-:Y:S01]  /*0c70*/  @!P4 IMAD.IADD R13, R13, 0x1, -R0 ;  /* 0x000000010d0dc824 */ /* 0x000fe200078e0a00 */
[----:B------:R-:W-:Y:S01]  /*0c80*/  LEA R48, P0, R12, UR10, 0x1 ;  /* 0x0000000a0c307c11 */ /* 0x000fe2000f8008ff */
[----:B------:R-:W-:Y:S01]  /*0c90*/  IMAD.IADD R3, R3, 0x1, R16 ;  /* 0x0000000103037824 */ /* 0x000fe200078e0210 */
[----:B------:R-:W-:Y:S01]  /*0ca0*/  LOP3.LUT R2, R6, 0x200, RZ, 0xc0, !PT ;  /* 0x0000020006027812 */ /* 0x000fe200078ec0ff */
[----:B------:R-:W-:Y:S01]  /*0cb0*/  @!P3 IMAD.IADD R17, R17, 0x1, -R0 ;  /* 0x000000011111b824 */ /* 0x000fe200078e0a00 */
[----:B------:R-:W-:Y:S01]  /*0cc0*/  ISETP.NE.AND P3, PT, R15, RZ, PT ;  /* 0x000000ff0f00720c */ /* 0x000fe20003f65270 */
[----:B------:R-:W-:Y:S01]  /*0cd0*/  IMAD R10, R10, R31, RZ ;  /* 0x0000001f0a0a7224 */ /* 0x000fe200078e02ff */
[----:B------:R-:W-:Y:S01]  /*0ce0*/  LOP3.LUT R0, RZ, R15, RZ, 0x33, !PT ;  /* 0x0000000fff007212 */ /* 0x000fe200078e33ff */
[----:B------:R-:W-:Y:S01]  /*0cf0*/  @!P6 IMAD.MOV R13, RZ, RZ, -R13 ;  /* 0x000000ffff0de224 */ /* 0x000fe200078e0a0d */
[----:B------:R-:W-:Y:S01]  /*0d00*/  LEA R50, P4, R51, UR8, 0x1 ;  /* 0x0000000833327c11 */ /* 0x000fe2000f8808ff */
[----:B------:R-:W-:Y:S01]  /*0d10*/  @!P2 IMAD.MOV R17, RZ, RZ, -R17 ;  /* 0x000000ffff11a224 */ /* 0x000fe200078e0a11 */
[----:B------:R-:W-:-:S02]  /*0d20*/  SEL R35, R0, R9, !P3 ;  /* 0x0000000900237207 */ /* 0x000fc40005800000 */
[----:B------:R-:W-:Y:S02]  /*0d30*/  CS2R R14, SRZ ;  /* 0x00000000000e7805 */ /* 0x000fe4000001ff00 */
[----:B------:R-:W-:Y:S02]  /*0d40*/  LOP3.LUT R9, R46, 0x10, RZ, 0xfc, !PT ;  /* 0x000000102e097812 */ /* 0x000fe400078efcff */
[C---:B------:R-:W-:Y:S01]  /*0d50*/  SEL R34, R0.reuse, R11, !P3 ;  /* 0x0000000b00227207 */ /* 0x040fe20005800000 */
[----:B------:R-:W-:Y:S01]  /*0d60*/  IMAD.SHL.U32 R11, R31, 0x40, RZ ;  /* 0x000000401f0b7824 */ /* 0x000fe200078e00ff */
[C---:B------:R-:W-:Y:S01]  /*0d70*/  SEL R36, R0.reuse, R13, !P3 ;  /* 0x0000000d00247207 */ /* 0x040fe20005800000 */
[----:B------:R-:W-:Y:S01]  /*0d80*/  IMAD R9, R9, R31, RZ ;  /* 0x0000001f09097224 */ /* 0x000fe200078e02ff */
[----:B------:R-:W-:Y:S01]  /*0d90*/  SEL R37, R0, R17, !P3 ;  /* 0x0000001100257207 */ /* 0x000fe20005800000 */
[----:B------:R-:W-:Y:S01]  /*0da0*/  IMAD.SHL.U32 R0, R18, 0x40, RZ ;  /* 0x0000004012007824 */ /* 0x000fe200078e00ff */
[----:B------:R-:W-:-:S02]  /*0db0*/  LEA.HI.X.SX32 R49, R12, UR11, 0x1, P0 ;  /* 0x0000000b0c317c11 */ /* 0x000fc400080f0eff */
[----:B------:R-:W-:Y:S02]  /*0dc0*/  CS2R R12, SRZ ;  /* 0x00000000000c7805 */ /* 0x000fe4000001ff00 */
[----:B------:R-:W-:Y:S01]  /*0dd0*/  IADD3 R2, R19, UR4, R2 ;  /* 0x0000000413027c10 */ /* 0x000fe2000fffe002 */
[----:B------:R-:W-:Y:S01]  /*0de0*/  IMAD R31, R45, R31, RZ ;  /* 0x0000001f2d1f7224 */ /* 0x000fe200078e02ff */
[----:B------:R-:W-:Y:S01]  /*0df0*/  LEA.HI.X.SX32 R51, R51, UR9, 0x1, P4 ;  /* 0x0000000933337c11 */ /* 0x000fe2000a0f0eff */
[----:B------:R-:W-:Y:S01]  /*0e00*/  IMAD R34, R34, UR5, RZ ;  /* 0x0000000522227c24 */ /* 0x000fe2000f8e02ff */
[----:B------:R-:W-:Y:S01]  /*0e10*/  LOP3.LUT R32, R4, 0x40, RZ, 0x3c, !PT ;  /* 0x0000004004207812 */ /* 0x000fe200078e3cff */
[----:B------:R-:W-:Y:S01]  /*0e20*/  IMAD R35, R35, UR5, RZ ;  /* 0x0000000523237c24 */ /* 0x000fe2000f8e02ff */
[----:B------:R-:W-:Y:S01]  /*0e30*/  LOP3.LUT R33, R3, 0x40, RZ, 0x3c, !PT ;  /* 0x0000004003217812 */ /* 0x000fe200078e3cff */
[----:B------:R-:W-:Y:S02]  /*0e40*/  IMAD R36, R36, UR5, RZ ;  /* 0x0000000524247c24 */ /* 0x000fe4000f8e02ff */
[----:B------:R-:W-:Y:S01]  /*0e50*/  IMAD R37, R37, UR5, RZ ;  /* 0x0000000525257c24 */ /* 0x000fe2000f8e02ff */
[----:B------:R-:W-:-:S06]  /*0e60*/  ULDC UR5, c[0x0][0x230] ;  /* 0x00008c0000057ab9 */ /* 0x000fcc0000000800 */
.L_x_1:
[----:B------:R-:W-:Y:S01]  /*0e70*/  LOP3.LUT R16, R46, 0x8, RZ, 0xfc, !PT ;  /* 0x000000082e107812 */ /* 0x000fe200078efcff */
[--C-:B------:R-:W-:Y:S01]  /*0e80*/  IMAD.WIDE R18, R28, 0x2, R48.reuse ;  /* 0x000000021c127825 */ /* 0x100fe200078e0230 */
[----:B------:R-:W-:Y:S02]  /*0e90*/  ISETP.GE.AND P0, PT, R46, UR5, PT ;  /* 0x000000052e007c0c */ /* 0x000fe4000bf06270 */
[----:B------:R-:W-:Y:S01]  /*0ea0*/  ISETP.GE.AND P1, PT, R16, UR5, PT ;  /* 0x0000000510007c0c */ /* 0x000fe2000bf26270 */
[----:B------:R-:W-:Y:S01]  /*0eb0*/  IMAD.WIDE R20, R10, 0x2, R48 ;  /* 0x000000020a147825 */ /* 0x000fe200078e0230 */
[----:B------:R-:W-:Y:S02]  /*0ec0*/  PRMT R57, RZ, 0x7610, R57 ;  /* 0x00007610ff397816 */ /* 0x000fe40000000039 */
[----:B------:R-:W-:Y:S02]  /*0ed0*/  PRMT R47, RZ, 0x7610, R47 ;  /* 0x00007610ff2f7816 */ /* 0x000fe4000000002f */
[----:B------:R-:W-:-:S02]  /*0ee0*/  LOP3.LUT R17, R46, 0x10, RZ, 0xfc, !PT ;  /* 0x000000102e117812 */ /* 0x000fc400078efcff */
[----:B------:R-:W-:-:S03]  /*0ef0*/  LEA.HI R16, R8, 0x18, RZ, 0x1b ;  /* 0x0000001808107811 */ /* 0x000fc600078fd8ff */
[----:B------:R0:W2:Y:S01]  /*0f00*/  @!P0 LDG.E.U16 R57, desc[UR6][R18.64] ;  /* 0x0000000612398981 */ /* 0x0000a2000c1e1500 */
[----:B------:R-:W-:-:S03]  /*0f10*/  ISETP.GE.AND P0, PT, R17, UR5, PT ;  /* 0x0000000511007c0c */ /* 0x000fc6000bf06270 */
[----:B------:R1:W3:Y:S01]  /*0f20*/  @!P1 LDG.E.U16 R47, desc[UR6][R20.64] ;  /* 0x00000006142f9981 */ /* 0x0002e2000c1e1500 */
[----:B------:R-:W-:Y:S01]  /*0f30*/  ISETP.GE.AND P1, PT, R16, UR5, PT ;  /* 0x0000000510007c0c */ /* 0x000fe2000bf26270 */
[----:B------:R-:W-:Y:S01]  /*0f40*/  IMAD.WIDE R16, R9, 0x2, R48 ;  /* 0x0000000209107825 */ /* 0x000fe200078e0230 */
[----:B------:R-:W-:Y:S02]  /*0f50*/  PRMT R53, RZ, 0x7610, R53 ;  /* 0x00007610ff357816 */ /* 0x000fe40000000035 */
[----:B------:R-:W-:Y:S01]  /*0f60*/  PRMT R55, RZ, 0x7610, R55 ;  /* 0x00007610ff377816 */ /* 0x000fe20000000037 */
[----:B0-----:R-:W-:Y:S01]  /*0f70*/  IMAD.WIDE R18, R38, 0x2, R48 ;  /* 0x0000000226127825 */ /* 0x001fe200078e0230 */
[----:B------:R-:W-:Y:S02]  /*0f80*/  ISETP.GE.AND P2, PT, R45, UR5, PT ;  /* 0x000000052d007c0c */ /* 0x000fe4000bf46270 */
[----:B------:R-:W-:Y:S01]  /*0f90*/  ISETP.GE.AND P3, PT, R44, UR5, PT ;  /* 0x000000052c007c0c */ /* 0x000fe2000bf66270 */
[----:B------:R0:W4:Y:S01]  /*0fa0*/  @!P0 LDG.E.U16 R53, desc[UR6][R16.64] ;  /* 0x0000000610358981 */ /* 0x000122000c1e1500 */
[----:B------:R-:W-:-:S03]  /*0fb0*/  ISETP.GE.AND P0, PT, R43, UR5, PT ;  /* 0x000000052b007c0c */ /* 0x000fc6000bf06270 */
[----:B------:R-:W5:Y:S01]  /*0fc0*/  @!P1 LDG.E.U16 R55, desc[UR6][R18.64] ;  /* 0x0000000612379981 */ /* 0x000f62000c1e1500 */
[----:B------:R-:W-:Y:S01]  /*0fd0*/  ISETP.GE.AND P1, PT, R42, UR5, PT ;  /* 0x000000052a007c0c */ /* 0x000fe2000bf26270 */
[----:B-1----:R-:W-:Y:S01]  /*0fe0*/  IMAD.WIDE R20, R31, 0x2, R48 ;  /* 0x000000021f147825 */ /* 0x002fe200078e0230 */
[----:B------:R-:W-:Y:S02]  /*0ff0*/  PRMT R59, RZ, 0x7610, R59 ;  /* 0x00007610ff3b7816 */ /* 0x000fe4000000003b */
[----:B------:R-:W-:Y:S01]  /*1000*/  PRMT R61, RZ, 0x7610, R61 ;  /* 0x00007610ff3d7816 */ /* 0x000fe2000000003d */
[----:B------:R-:W-:Y:S01]  /*1010*/  IMAD.WIDE R22, R30, 0x2, R48 ;  /* 0x000000021e167825 */ /* 0x000fe200078e0230 */
[----:B------:R-:W-:Y:S02]  /*1020*/  PRMT R52, RZ, 0x7610, R52 ;  /* 0x00007610ff347816 */ /* 0x000fe40000000034 */
[----:B------:R-:W-:Y:S01]  /*1030*/  PRMT R54, RZ, 0x7610, R54 ;  /* 0x00007610ff367816 */ /* 0x000fe20000000036 */
[--C-:B------:R-:W-:Y:S01]  /*1040*/  IMAD.WIDE R24, R29, 0x2, R48.reuse ;  /* 0x000000021d187825 */ /* 0x100fe200078e0230 */
[----:B------:R1:W5:Y:S03]  /*1050*/  @!P2 LDG.E.U16 R59, desc[UR6][R20.64] ;  /* 0x00000006143ba981 */ /* 0x000366000c1e1500 */
[----:B------:R-:W-:Y:S01]  /*1060*/  IMAD.WIDE R26, R39, 0x2, R48 ;  /* 0x00000002271a7825 */ /* 0x000fe200078e0230 */
[----:B------:R-:W5:Y:S04]  /*1070*/  @!P3 LDG.E.U16 R61, desc[UR6][R22.64] ;  /* 0x00000006163db981 */ /* 0x000f68000c1e1500 */
[----:B------:R1:W5:Y:S01]  /*1080*/  @!P0 LDG.E.U16 R52, desc[UR6][R24.64] ;  /* 0x0000000618348981 */ /* 0x000362000c1e1500 */
[----:B------:R-:W-:-:S03]  /*1090*/  ISETP.GE.AND P0, PT, R41, UR5, PT ;  /* 0x0000000529007c0c */ /* 0x000fc6000bf06270 */
[----:B------:R-:W5:Y:S01]  /*10a0*/  @!P1 LDG.E.U16 R54, desc[UR6][R26.64] ;  /* 0x000000061a369981 */ /* 0x000f62000c1e1500 */
[----:B------:R-:W-:Y:S01]  /*10b0*/  PRMT R56, RZ, 0x7610, R56 ;  /* 0x00007610ff387816 */ /* 0x000fe20000000038 */
[----:B0-----:R-:W-:Y:S01]  /*10c0*/  IMAD.WIDE R16, R37, 0x2, R50 ;  /* 0x0000000225107825 */ /* 0x001fe200078e0232 */
[----:B------:R-:W-:Y:S01]  /*10d0*/  BAR.SYNC.DEFER_BLOCKING 0x0 ;  /* 0x0000000000007b1d */ /* 0x000fe20000010000 */
[----:B------:R-:W-:Y:S02]  /*10e0*/  PRMT R60, RZ, 0x7610, R60 ;  /* 0x00007610ff3c7816 */ /* 0x000fe4000000003c */
[----:B-1----:R-:W-:Y:S01]  /*10f0*/  IMAD.WIDE R20, R35, 0x2, R50 ;  /* 0x0000000223147825 */ /* 0x002fe200078e0232 */
[----:B------:R-:W-:Y:S02]  /*1100*/  PRMT R58, RZ, 0x7610, R58 ;  /* 0x00007610ff3a7816 */ /* 0x000fe4000000003a */
[----:B------:R-:W-:Y:S01]  /*1110*/  PRMT R25, RZ, 0x7610, R25 ;  /* 0x00007610ff197816 */ /* 0x000fe20000000019 */
[----:B------:R-:W-:-:S04]  /*1120*/  IMAD.WIDE R18, R36, 0x2, R50 ;  /* 0x0000000224127825 */ /* 0x000fc800078e0232 */
[----:B------:R-:W-:Y:S01]  /*1130*/  IMAD.WIDE R22, R34, 0x2, R50 ;  /* 0x0000000222167825 */ /* 0x000fe200078e0232 */
[----:B------:R-:W5:Y:S04]  /*1140*/  @!P0 LDG.E.U16 R56, desc[UR6][R16.64] ;  /* 0x0000000610388981 */ /* 0x000f68000c1e1500 */
[----:B------:R-:W5:Y:S04]  /*1150*/  @!P0 LDG.E.U16 R60, desc[UR6][R20.64] ;  /* 0x00000006143c8981 */ /* 0x000f68000c1e1500 */
[----:B------:R-:W5:Y:S04]  /*1160*/  @!P0 LDG.E.U16 R58, desc[UR6][R18.64] ;  /* 0x00000006123a8981 */ /* 0x000f68000c1e1500 */
[----:B------:R-:W5:Y:S01]  /*1170*/  @!P0 LDG.E.U16 R25, desc[UR6][R22.64] ;  /* 0x0000000616198981 */ /* 0x000f62000c1e1500 */
[----:B------:R-:W-:-:S05]  /*1180*/  VIADD R40, R40, 0xffffffff ;  /* 0xffffffff28287836 */ /* 0x000fca0000000000 */
[----:B------:R-:W-:Y:S01]  /*1190*/  ISETP.NE.U32.AND P0, PT, R40, RZ, PT ;  /* 0x000000ff2800720c */ /* 0x000fe20003f05070 */
[----:B------:R-:W-:Y:S01]  /*11a0*/  UIADD3 UR5, UR5, -0x40, URZ ;  /* 0xffffffc005057890 */ /* 0x000fe2000fffe03f */
[----:B------:R-:W-:-:S04]  /*11b0*/  IMAD.WIDE R50, R0, 0x2, R50 ;  /* 0x0000000200327825 */ /* 0x000fc800078e0232 */
[----:B------:R-:W-:Y:S01]  /*11c0*/  IMAD.WIDE R48, R11, 0x2, R48 ;  /* 0x000000020b307825 */ /* 0x000fe200078e0230 */
[----:B--2---:R-:W-:Y:S04]  /*11d0*/  STS.U16 [R4+UR4], R57 ;  /* 0x0000003904007988 */ /* 0x004fe80008000404 */
[----:B---3--:R-:W-:Y:S04]  /*11e0*/  STS.U16 [R4+UR4+0x200], R47 ;  /* 0x0002002f04007988 */ /* 0x008fe80008000404 */
[----:B----4-:R-:W-:Y:S04]  /*11f0*/  STS.U16 [R4+UR4+0x400], R53 ;  /* 0x0004003504007988 */ /* 0x010fe80008000404 */
[----:B-----5:R-:W-:Y:S04]  /*1200*/  STS.U16 [R4+UR4+0x600], R55 ;  /* 0x0006003704007988 */ /* 0x020fe80008000404 */
[----:B------:R-:W-:Y:S04]  /*1210*/  STS.U16 [R4+UR4+0x800], R59 ;  /* 0x0008003b04007988 */ /* 0x000fe80008000404 */
[----:B------:R-:W-:Y:S04]  /*1220*/  STS.U16 [R4+UR4+0xa00], R61 ;  /* 0x000a003d04007988 */ /* 0x000fe80008000404 */
[----:B------:R-:W-:Y:S04]  /*1230*/  STS.U16 [R4+UR4+0xc00], R52 ;  /* 0x000c003404007988 */ /* 0x000fe80008000404 */
[----:B------:R-:W-:Y:S04]  /*1240*/  STS.U16 [R4+UR4+0xe00], R54 ;  /* 0x000e003604007988 */ /* 0x000fe80008000404 */
[----:B------:R-:W-:Y:S04]  /*1250*/  STS.U16 [R4+UR4+0x1000], R56 ;  /* 0x0010003804007988 */ /* 0x000fe80008000404 */
[----:B------:R-:W-:Y:S04]  /*1260*/  STS.U16 [R4+UR4+0x1400], R60 ;  /* 0x0014003c04007988 */ /* 0x000fe80008000404 */
[----:B------:R-:W-:Y:S04]  /*1270*/  STS.U16 [R32+UR4+0x1200], R58 ;  /* 0x0012003a20007988 */ /* 0x000fe80008000404 */
[----:B------:R-:W-:Y:S01]  /*1280*/  STS.U16 [R32+UR4+0x1600], R25 ;  /* 0x0016001920007988 */ /* 0x000fe20008000404 */
[----:B------:R-:W-:Y:S06]  /*1290*/  BAR.SYNC.DEFER_BLOCKING 0x0 ;  /* 0x0000000000007b1d */ /* 0x000fec0000010000 */
[----:B------:R-:W-:Y:S04]  /*12a0*/  LDSM.16.MT88.4 R16, [R2] ;  /* 0x000000000210783b */ /* 0x000fe80000004200 */
[----:B------:R-:W0:Y:S04]  /*12b0*/  LDSM.16.M88.4 R20, [R3+UR4+0x1000] ;  /* 0x001000040314783b */ /* 0x000e280008000200 */
[----:B------:R-:W1:Y:S01]  /*12c0*/  LDSM.16.MT88.4 R24, [R2+0x400] ;  /* 0x000400000218783b */ /* 0x000e620000004200 */
[----:B0-----:R-:W-:Y:S03]  /*12d0*/  HMMA.16816.F32.BF16 R16, R16, R20, R12 ;  /* 0x000000141010723c */ /* 0x001fe6000004180c */
[----:B------:R-:W-:-:S15]  /*12e0*/  LDSM.16.MT88.4 R12, [R2+0x800] ;  /* 0x00080000020c783b */ /* 0x000fde0000004200 */
[----:B------:R-:W-:-:S06]  /*12f0*/  NOP ;  /* 0x0000000000007918 */ /* 0x000fcc0000000000 */
[----:B-1----:R-:W-:Y:S01]  /*1300*/  HMMA.16816.F32.BF16 R24, R24, R22, R16 ;  /* 0x000000161818723c */ /* 0x002fe20000041810 */
[----:B------:R-:W0:Y:S04]  /*1310*/  LDSM.16.M88.4 R16, [R33+UR4+0x1000] ;  /* 0x001000042110783b */ /* 0x000e280008000200 */
[----:B------:R-:W1:-:S15]  /*1320*/  LDSM.16.MT88.4 R20, [R2+0xc00] ;  /* 0x000c00000214783b */ /* 0x000e5e0000004200 */
[----:B------:R-:W-:-:S04]  /*1330*/  NOP ;  /* 0x0000000000007918 */ /* 0x000fc80000000000 */
[----:B0-----:R-:W-:-:S15]  /*1340*/  HMMA.16816.F32.BF16 R12, R12, R16, R24 ;  /* 0x000000100c0c723c */ /* 0x001fde0000041818 */
[----:B------:R-:W-:-:S09]  /*1350*/  NOP ;  /* 0x0000000000007918 */ /* 0x000fd20000000000 */
[----:B-1----:R-:W-:Y:S01]  /*1360*/  HMMA.16816.F32.BF16 R12, R20, R18, R12 ;  /* 0x00000012140c723c */ /* 0x002fe2000004180c */
[----:B------:R-:W-:-:S08]  /*1370*/  NOP ;  /* 0x0000000000007918 */ /* 0x000fd00000000000 */
[----:B------:R-:W-:-:S15]  /*1380*/  @P0 BRA `(.L_x_1) ;  /* 0xfffffff800b80947 */ /* 0x000fde000383ffff */
[----:B------:R-:W-:Y:S02]  /*1390*/  F2FP.BF16.F32.PACK_AB R12, R13, R12 ;  /* 0x0000000c0d0c723e */ /* 0x000fe400000010ff */
[----:B------:R-:W-:-:S07]  /*13a0*/  F2FP.BF16.F32.PACK_AB R0, R15, R14 ;  /* 0x0000000e0f00723e */ /* 0x000fce00000010ff */
.L_x_0:
[----:B------:R-:W0:Y:S01]  /*13b0*/  S2R R4, SR_TID.X ;  /* 0x0000000000047919 */ /* 0x000e220000002100 */
[--C-:B------:R-:W-:Y:S01]  /*13c0*/  SHF.R.S32.HI R2, RZ, 0x6, R8.reuse ;  /* 0x00000006ff027819 */ /* 0x100fe20000011408 */
[----:B------:R-:W-:Y:S01]  /*13d0*/  ULDC UR4, c[0x0][0x244] ;  /* 0x0000910000047ab9 */ /* 0x000fe20000000800 */
[----:B------:R-:W-:Y:S01]  /*13e0*/  LOP3.LUT R3, R6, 0x60, RZ, 0xc0, !PT ;  /* 0x0000006006037812 */ /* 0x000fe200078ec0ff */
[----:B------:R-:W1:Y:S01]  /*13f0*/  S2R R11, SR_CgaCtaId ;  /* 0x00000000000b7919 */ /* 0x000e620000008800 */
[----:B------:R-:W-:Y:S01]  /*1400*/  SGXT R2, R2, 0x1 ;  /* 0x000000010202781a */ /* 0x000fe20000000200 */
[----:B------:R-:W-:Y:S01]  /*1410*/  ULDC.64 UR8, c[0x0][0x228] ;  /* 0x00008a0000087ab9 */ /* 0x000fe20000000a00 */
[----:B------:R-:W-:Y:S02]  /*1420*/  LOP3.LUT R3, R3, 0x1c, R8, 0xf8, !PT ;  /* 0x0000001c03037812 */ /* 0x000fe400078ef808 */
[----:B------:R-:W-:Y:S02]  /*1430*/  LOP3.LUT R8, R8, 0x20, RZ, 0xc0, !PT ;  /* 0x0000002008087812 */ /* 0x000fe400078ec0ff */
[----:B------:R-:W-:-:S02]  /*1440*/  LOP3.LUT R3, R3, 0x240, R2, 0x78, !PT ;  /* 0x0000024003037812 */ /* 0x000fc400078e7802 */
[----:B------:R-:W-:Y:S02]  /*1450*/  LOP3.LUT R6, R6, 0x300, RZ, 0xc0, !PT ;  /* 0x0000030006067812 */ /* 0x000fe400078ec0ff */
[----:B------:R-:W-:Y:S01]  /*1460*/  MOV R2, 0x400 ;  /* 0x0000040000027802 */ /* 0x000fe20000000f00 */
[----:B------:R-:W-:Y:S01]  /*1470*/  IMAD R3, R8, 0x4, R3 ;  /* 0x0000000408037824 */ /* 0x000fe200078e0203 */
[----:B------:R-:W-:Y:S01]  /*1480*/  BAR.SYNC.DEFER_BLOCKING 0x0 ;  /* 0x0000000000007b1d */ /* 0x000fe20000010000 */
[----:B------:R-:W-:-:S05]  /*1490*/  ISETP.GE.AND P0, PT, R7, UR8, PT ;  /* 0x0000000807007c0c */ /* 0x000fca000bf06270 */
[----:B------:R-:W-:Y:S01]  /*14a0*/  ULDC UR8, c[0x0][0x248] ;  /* 0x0000920000087ab9 */ /* 0x000fe20000000800 */
[C---:B0-----:R-:W-:Y:S02]  /*14b0*/  LOP3.LUT R9, R4.reuse, 0x1f, RZ, 0xc0, !PT ;  /* 0x0000001f04097812 */ /* 0x041fe400078ec0ff */
[----:B------:R-:W-:Y:S02]  /*14c0*/  LOP3.LUT R4, R4, 0xc0, RZ, 0xc0, !PT ;  /* 0x000000c004047812 */ /* 0x000fe400078ec0ff */
[----:B-1----:R-:W-:Y:S01]  /*14d0*/  LEA R11, R11, R2, 0x18 ;  /* 0x000000020b0b7211 */ /* 0x002fe200078ec0ff */
[----:B------:R-:W-:Y:S01]  /*14e0*/  IMAD R9, R9, 0x4, R6 ;  /* 0x0000000409097824 */ /* 0x000fe200078e0206 */
[----:B------:R-:W-:Y:S02]  /*14f0*/  SHF.R.U32.HI R4, RZ, 0x1, R4 ;  /* 0x00000001ff047819 */ /* 0x000fe40000011604 */
[----:B------:R-:W-:Y:S02]  /*1500*/  LOP3.LUT R2, R3, 0x20, RZ, 0x3c, !PT ;  /* 0x0000002003027812 */ /* 0x000fe400078e3cff */
[----:B------:R-:W-:Y:S01]  /*1510*/  LOP3.LUT R4, R9, R4, RZ, 0x3c, !PT ;  /* 0x0000000409047212 */ /* 0x000fe200078e3cff */
[C---:B------:R-:W-:Y:S01]  /*1520*/  IMAD.IADD R9, R11.reuse, 0x1, R3 ;  /* 0x000000010b097824 */ /* 0x040fe200078e0203 */
[----:B------:R-:W-:Y:S01]  /*1530*/  LEA.HI R13, R8, R11, RZ, 0x1c ;  /* 0x0000000b080d7211 */ /* 0x000fe200078fe0ff */
[----:B------:R-:W-:Y:S01]  /*1540*/  IMAD.IADD R11, R11, 0x1, R2 ;  /* 0x000000010b0b7824 */ /* 0x000fe200078e0202 */
[----:B------:R-:W-:Y:S01]  /*1550*/  LOP3.LUT R2, R5, R46, RZ, 0xfc, !PT ;  /* 0x0000002e05027212 */ /* 0x000fe200078efcff */
[----:B------:R-:W-:Y:S01]  /*1560*/  IMAD R3, R7, UR4, RZ ;  /* 0x0000000407037c24 */ /* 0x000fe2000f8e02ff */
[----:B------:R-:W-:Y:S01]  /*1570*/  STS [R9], R12 ;  /* 0x0000000c09007388 */ /* 0x000fe20000000800 */
[----:B------:R-:W-:Y:S01]  /*1580*/  IMAD.IADD R13, R4, 0x1, R13 ;  /* 0x00000001040d7824 */ /* 0x000fe200078e020d */
[----:B------:R-:W-:Y:S01]  /*1590*/  ULDC.64 UR4, c[0x0][0x220] ;  /* 0x0000880000047ab9 */ /* 0x000fe20000000a00 */
[----:B------:R-:W-:Y:S01]  /*15a0*/  LOP3.LUT R5, R5, 0x8, R46, 0xfe, !PT ;  /* 0x0000000805057812 */ /* 0x000fe200078efe2e */
[----:B------:R0:W-:Y:S01]  /*15b0*/  STS [R11+0x100], R0 ;  /* 0x000100000b007388 */ /* 0x0001e20000000800 */
[C---:B------:R-:W-:Y:S01]  /*15c0*/  IMAD R4, R2.reuse, UR8, RZ ;  /* 0x0000000802047c24 */ /* 0x040fe2000f8e02ff */
[----:B------:R-:W-:Y:S01]  /*15d0*/  BAR.SYNC.DEFER_BLOCKING 0x0 ;  /* 0x0000000000007b1d */ /* 0x000fe20000010000 */
[----:B------:R-:W-:-:S02]  /*15e0*/  ISETP.LT.AND P1, PT, R2, UR9, !P0 ;  /* 0x0000000902007c0c */ /* 0x000fc4000c721270 */
[C---:B------:R-:W-:Y:S01]  /*15f0*/  ISETP.LT.AND P0, PT, R5.reuse, UR9, !P0 ;  /* 0x0000000905007c0c */ /* 0x040fe2000c701270 */
[----:B------:R-:W-:Y:S01]  /*1600*/  IMAD R5, R5, UR8, RZ ;  /* 0x0000000805057c24 */ /* 0x000fe2000f8e02ff */
[----:B0-----:R-:W-:-:S04]  /*1610*/  LEA R0, P2, R3, UR4, 0x1 ;  /* 0x0000000403007c11 */ /* 0x001fc8000f8408ff */
[----:B------:R-:W-:Y:S02]  /*1620*/  LEA.HI.X.SX32 R6, R3, UR5, 0x1, P2 ;  /* 0x0000000503067c11 */ /* 0x000fe400090f0eff */
[----:B------:R-:W-:-:S04]  /*1630*/  LEA R2, P2, R4, R0, 0x1 ;  /* 0x0000000004027211 */ /* 0x000fc800078408ff */
[----:B------:R-:W-:Y:S01]  /*1640*/  LEA.HI.X.SX32 R3, R4, R6, 0x1, P2 ;  /* 0x0000000604037211 */ /* 0x000fe200010f0eff */
[----:B------:R-:W0:Y:S04]  /*1650*/  LDS.U16 R15, [R13] ;  /* 0x000000000d0f7984 */ /* 0x000e280000000400 */
[----:B0-----:R0:W-:Y:S01]  /*1660*/  @P1 STG.E.U16 desc[UR6][R2.64], R15 ;  /* 0x0000000f02001986 */ /* 0x0011e2000c101506 */
[----:B------:R-:W-:Y:S05]  /*1670*/  @!P0 EXIT ;  /* 0x000000000000894d */ /* 0x000fea0003800000 */
[----:B------:R-:W1:Y:S01]  /*1680*/  LDS.U16 R13, [R13+0x80] ;  /* 0x000080000d0d7984 */ /* 0x000e620000000400 */
[----:B0-----:R-:W-:-:S04]  /*1690*/  LEA R2, P0, R5, R0, 0x1 ;  /* 0x0000000005027211 */ /* 0x001fc800078008ff */
[----:B------:R-:W-:-:S05]  /*16a0*/  LEA.HI.X.SX32 R3, R5, R6, 0x1, P0 ;  /* 0x0000000605037211 */ /* 0x000fca00000f0eff */
[----:B-1----:R-:W-:Y:S01]  /*16b0*/  STG.E.U16 desc[UR6][R2.64], R13 ;  /* 0x0000000d02007986 */ /* 0x002fe2000c101506 */
[----:B------:R-:W-:Y:S05]  /*16c0*/  EXIT ;  /* 0x000000000000794d */ /* 0x000fea0003800000 */
.L_x_2:
[----:B------:R-:W-:-:S00]  /*16d0*/  BRA `(.L_x_2) ;  /* 0xfffffffc00fc7947 */ /* 0x000fc0000383ffff */
[----:B------:R-:W-:-:S00]  /*16e0*/  NOP ;  /* 0x0000000000007918 */ /* 0x000fc00000000000 */
        /* <DEDUP_REMOVED lines=9> */
.L_x_3:


//--------------------- .nv.shared.matmul_kernel  --------------------------
	.section	.nv.shared.matmul_kernel,"aw",@nobits
	.sectionflags	@""
	.align	16
	.zero		1024


//--------------------- .nv.shared.reserved.0     --------------------------
	.section	.nv.shared.reserved.0,"aw",@nobits
	.weak		__nv_reservedSMEM_offset_0_alias
	.size		__nv_reservedSMEM_offset_0_alias, 0, 0
	.other		__nv_reservedSMEM_offset_0_alias,@"STO_CUDA_RESERVED_SHARED STV_DEFAULT"
__nv_reservedSMEM_offset_0_alias:
	.zero		0


//--------------------- .nv.constant0.matmul_kernel --------------------------
	.section	.nv.constant0.matmul_kernel,"a",@progbits
	.sectionflags	@""
	.align	4
.nv.constant0.matmul_kernel:
	.zero		608


//--------------------- SYMBOLS --------------------------

	.type		.nv.reservedSmem.offset0,@object
	.size		.nv.reservedSmem.offset0,0x4
